//
// Generated by NVIDIA NVVM Compiler
//
// Compiler Build ID: CL-36424714
// Cuda compilation tools, release 13.0, V13.0.88
// Based on NVVM 20.0.0
//

.version 9.0
.target sm_100
.address_size 64

	// .globl	_Z3sumPiiS_

.visible .entry _Z3sumPiiS_(
	.param .u64 .ptr .align 1 _Z3sumPiiS__param_0,
	.param .u32 _Z3sumPiiS__param_1,
	.param .u64 .ptr .align 1 _Z3sumPiiS__param_2
)
{
	.reg .pred 	%p<4>;
	.reg .b32 	%r<10>;
	.reg .b64 	%rd<9>;

	ld.param.u64 	%rd4, [_Z3sumPiiS__param_0];
	ld.param.u32 	%r9, [_Z3sumPiiS__param_1];
	ld.param.u64 	%rd3, [_Z3sumPiiS__param_2];
	cvta.to.global.u64 	%rd1, %rd4;
	mov.u32 	%r1, %tid.x;
	setp.lt.s32 	%p1, %r9, 2;
	@%p1 bra 	$L__BB0_5;
	mul.wide.u32 	%rd5, %r1, 4;
	add.s64 	%rd2, %rd1, %rd5;
$L__BB0_2:
	shr.u32 	%r3, %r9, 1;
	bar.sync 	0;
	setp.ge.u32 	%p2, %r1, %r3;
	@%p2 bra 	$L__BB0_4;
	ld.global.u32 	%r5, [%rd2];
	mul.wide.u32 	%rd6, %r3, 4;
	add.s64 	%rd7, %rd2, %rd6;
	ld.global.u32 	%r6, [%rd7];
	add.s32 	%r7, %r6, %r5;
	st.global.u32 	[%rd2], %r7;
$L__BB0_4:
	setp.gt.u32 	%p3, %r9, 3;
	mov.u32 	%r9, %r3;
	@%p3 bra 	$L__BB0_2;
$L__BB0_5:
	cvta.to.global.u64 	%rd8, %rd3;
	ld.global.u32 	%r8, [%rd1];
	st.global.u32 	[%rd8], %r8;
	ret;

}


// ===== COMPILED SASS (sm_100) =====

	.target	sm_100

	.elftype	@"ET_EXEC"


//--------------------- .note.nv.tkinfo           --------------------------
	.section	.note.nv.tkinfo,"",@"SHT_NOTE"
	.sectionflags	@"SHF_NOTE_NV_TKINFO"
	.tkinfo
        /*0018*/ 	.word	0x00000002
        /*0030*/ 	.string	""
        /*0030*/ 	.string	"ptxas"
        /*0030*/ 	.string	"Cuda compilation tools, release 13.0, V13.0.88"
        /*0030*/ 	.string	"Build cuda_13.0.r13.0/compiler.36424714_0"
        /*0030*/ 	.string	"-arch sm_100 -m 64 "



//--------------------- .note.nv.cuinfo           --------------------------
	.section	.note.nv.cuinfo,"",@"SHT_NOTE"
	.sectionflags	@"SHF_NOTE_NV_CUINFO"
        /*0018*/ 	.short	0x0002
        /*001a*/ 	.short	0x0064
        /*001c*/ 	.short	0x0082
	.zero		2


//--------------------- .nv.info                  --------------------------
	.section	.nv.info,"",@"SHT_CUDA_INFO"
	.align	4


	//----- nvinfo : EIATTR_REGCOUNT
	.align		4
        /*0000*/ 	.byte	0x04, 0x2f
        /*0002*/ 	.short	(.L_1 - .L_0)
	.align		4
.L_0:
        /*0004*/ 	.word	index@(_Z3sumPiiS_)
        /*0008*/ 	.word	0x0000000c


	//----- nvinfo : EIATTR_FRAME_SIZE
	.align		4
.L_1:
        /*000c*/ 	.byte	0x04, 0x11
        /*000e*/ 	.short	(.L_3 - .L_2)
	.align		4
.L_2:
        /*0010*/ 	.word	index@(_Z3sumPiiS_)
        /*0014*/ 	.word	0x00000000


	//----- nvinfo : EIATTR_MIN_STACK_SIZE
	.align		4
.L_3:
        /*0018*/ 	.byte	0x04, 0x12
        /*001a*/ 	.short	(.L_5 - .L_4)
	.align		4
.L_4:
        /*001c*/ 	.word	index@(_Z3sumPiiS_)
        /*0020*/ 	.word	0x00000000
.L_5:


//--------------------- .nv.compat                --------------------------
	.section	.nv.compat,"",@"SHT_CUDA_COMPAT_INFO"
	.align	4
        /*0000*/ 	.byte	0x02, 0x09, 0x00, 0x00, 0x02, 0x02, 0x01, 0x00, 0x02, 0x05, 0x05, 0x00, 0x03, 0x07, 0x01, 0x01
        /*0010*/ 	.byte	0x02, 0x03, 0x00, 0x00, 0x02, 0x06, 0x01, 0x00, 0x04, 0x0b, 0x08, 0x00, 0x09, 0x00, 0x00, 0x00
        /*0020*/ 	.byte	0x00, 0x00, 0x00, 0x00


//--------------------- .nv.info._Z3sumPiiS_      --------------------------
	.section	.nv.info._Z3sumPiiS_,"",@"SHT_CUDA_INFO"
	.sectionflags	@""
	.align	4


	//----- nvinfo : EIATTR_CUDA_API_VERSION
	.align		4
        /*0000*/ 	.byte	0x04, 0x37
        /*0002*/ 	.short	(.L_7 - .L_6)
.L_6:
        /*0004*/ 	.word	0x00000082


	//----- nvinfo : EIATTR_KPARAM_INFO
	.align		4
.L_7:
        /*0008*/ 	.byte	0x04, 0x17
        /*000a*/ 	.short	(.L_9 - .L_8)
.L_8:
        /*000c*/ 	.word	0x00000000
        /*0010*/ 	.short	0x0002
        /*0012*/ 	.short	0x0010
        /*0014*/ 	.byte	0x00, 0xf5, 0x21, 0x00


	//----- nvinfo : EIATTR_KPARAM_INFO
	.align		4
.L_9:
        /*0018*/ 	.byte	0x04, 0x17
        /*001a*/ 	.short	(.L_11 - .L_10)
.L_10:
        /*001c*/ 	.word	0x00000000
        /*0020*/ 	.short	0x0001
        /*0022*/ 	.short	0x0008
        /*0024*/ 	.byte	0x00, 0xf0, 0x11, 0x00


	//----- nvinfo : EIATTR_KPARAM_INFO
	.align		4
.L_11:
        /*0028*/ 	.byte	0x04, 0x17
        /*002a*/ 	.short	(.L_13 - .L_12)
.L_12:
        /*002c*/ 	.word	0x00000000
        /*0030*/ 	.short	0x0000
        /*0032*/ 	.short	0x0000
        /*0034*/ 	.byte	0x00, 0xf5, 0x21, 0x00


	//----- nvinfo : EIATTR_SPARSE_MMA_MASK
	.align		4
.L_13:
        /*0038*/ 	.byte	0x03, 0x50
        /*003a*/ 	.short	0x0000


	//----- nvinfo : EIATTR_MAXREG_COUNT
	.align		4
        /*003c*/ 	.byte	0x03, 0x1b
        /*003e*/ 	.short	0x00ff


	//----- nvinfo : EIATTR_NUM_BARRIERS
	.align		4
        /*0040*/ 	.byte	0x02, 0x4c
        /*0042*/ 	.byte	0x01
	.zero		1


	//----- nvinfo : EIATTR_MERCURY_ISA_VERSION
	.align		4
        /*0044*/ 	.byte	0x03, 0x5f
        /*0046*/ 	.short	0x0101


	//----- nvinfo : EIATTR_VRC_CTA_INIT_COUNT
	.align		4
        /*0048*/ 	.byte	0x02, 0x4a
	.zero		1
	.zero		1


	//----- nvinfo : EIATTR_EXIT_INSTR_OFFSETS
	.align		4
        /*004c*/ 	.byte	0x04, 0x1c
        /*004e*/ 	.short	(.L_15 - .L_14)


	//   ....[0]....
.L_14:
        /*0050*/ 	.word	0x000001c0


	//----- nvinfo : EIATTR_CRS_STACK_SIZE
	.align		4
.L_15:
        /*0054*/ 	.byte	0x04, 0x1e
        /*0056*/ 	.short	(.L_17 - .L_16)
.L_16:
        /*0058*/ 	.word	0x00000000


	//----- nvinfo : EIATTR_CBANK_PARAM_SIZE
	.align		4
.L_17:
        /*005c*/ 	.byte	0x03, 0x19
        /*005e*/ 	.short	0x0018


	//----- nvinfo : EIATTR_PARAM_CBANK
	.align		4
        /*0060*/ 	.byte	0x04, 0x0a
        /*0062*/ 	.short	(.L_19 - .L_18)
	.align		4
.L_18:
        /*0064*/ 	.word	index@(.nv.constant0._Z3sumPiiS_)
        /*0068*/ 	.short	0x0380
        /*006a*/ 	.short	0x0018


	//----- nvinfo : EIATTR_SW_WAR
	.align		4
.L_19:
        /*006c*/ 	.byte	0x04, 0x36
        /*006e*/ 	.short	(.L_21 - .L_20)
.L_20:
        /*0070*/ 	.word	0x00000008
.L_21:


//--------------------- .nv.callgraph             --------------------------
	.section	.nv.callgraph,"",@"SHT_CUDA_CALLGRAPH"
	.align	4
	.sectionentsize	8
	.align		4
        /*0000*/ 	.word	0x00000000
	.align		4
        /*0004*/ 	.word	0xffffffff
	.align		4
        /*0008*/ 	.word	0x00000000
	.align		4
        /*000c*/ 	.word	0xfffffffe
	.align		4
        /*0010*/ 	.word	0x00000000
	.align		4
        /*0014*/ 	.word	0xfffffffd
	.align		4
        /*0018*/ 	.word	0x00000000
	.align		4
        /*001c*/ 	.word	0xfffffffc


//--------------------- .text._Z3sumPiiS_         --------------------------
	.section	.text._Z3sumPiiS_,"ax",@progbits
	.align	128
        .global         _Z3sumPiiS_
        .type           _Z3sumPiiS_,@function
        .size           _Z3sumPiiS_,(.L_x_5 - _Z3sumPiiS_)
        .other          _Z3sumPiiS_,@"STO_CUDA_ENTRY STV_DEFAULT"
_Z3sumPiiS_:
.text._Z3sumPiiS_:
[----:B------:R-:W-:Y:S01]  /*0000*/  LDC R1, c[0x0][0x37c] ;  /* 0x0000df00ff017b82 */ /* 0x000fe20000000800 */
[----:B------:R-:W0:Y:S01]  /*0010*/  LDCU UR6, c[0x0][0x388] ;  /* 0x00007100ff0677ac */ /* 0x000e220008000800 */
[----:B------:R-:W1:Y:S01]  /*0020*/  LDCU.64 UR4, c[0x0][0x358] ;  /* 0x00006b00ff0477ac */ /* 0x000e620008000a00 */
[----:B0-----:R-:W-:-:S09]  /*0030*/  UISETP.GE.AND UP0, UPT, UR6, 0x2, UPT ;  /* 0x000000020600788c */ /* 0x001fd2000bf06270 */
[----:B-1----:R-:W-:Y:S05]  /*0040*/  BRA.U !UP0, `(.L_x_0) ;  /* 0x00000001084c7547 */ /* 0x002fea000b800000 */
[----:B------:R-:W0:Y:S01]  /*0050*/  S2R R9, SR_TID.X ;  /* 0x0000000000097919 */ /* 0x000e220000002100 */
[----:B------:R-:W0:Y:S01]  /*0060*/  LDC.64 R2, c[0x0][0x380] ;  /* 0x0000e000ff027b82 */ /* 0x000e220000000a00 */
[----:B------:R-:W1:Y:S02]  /*0070*/  LDCU UR6, c[0x0][0x388] ;  /* 0x00007100ff0677ac */ /* 0x000e640008000800 */
[----:B-1----:R-:W-:Y:S02]  /*0080*/  IMAD.U32 R0, RZ, RZ, UR6 ;  /* 0x00000006ff007e24 */ /* 0x002fe4000f8e00ff */
[----:B0-----:R-:W-:-:S07]  /*0090*/  IMAD.WIDE.U32 R2, R9, 0x4, R2 ;  /* 0x0000000409027825 */ /* 0x001fce00078e0002 */
.L_x_3:
[----:B------:R-:W-:Y:S01]  /*00a0*/  SHF.R.U32.HI R6, RZ, 0x1, R0 ;  /* 0x00000001ff067819 */ /* 0x000fe20000011600 */
[----:B------:R-:W-:Y:S01]  /*00b0*/  BAR.SYNC.DEFER_BLOCKING 0x0 ;  /* 0x0000000000007b1d */ /* 0x000fe20000010000 */
[----:B------:R-:W-:Y:S02]  /*00c0*/  ISETP.GT.U32.AND P1, PT, R0, 0x3, PT ;  /* 0x000000030000780c */ /* 0x000fe40003f24070 */
[----:B------:R-:W-:-:S03]  /*00d0*/  ISETP.GE.U32.AND P0, PT, R9, R6, PT ;  /* 0x000000060900720c */ /* 0x000fc60003f06070 */
[----:B------:R-:W-:Y:S10]  /*00e0*/  BSSY.RECONVERGENT B0, `(.L_x_1) ;  /* 0x0000007000007945 */ /* 0x000ff40003800200 */
[----:B0-----:R-:W-:Y:S05]  /*00f0*/  @P0 BRA `(.L_x_2) ;  /* 0x0000000000140947 */ /* 0x001fea0003800000 */
[----:B------:R-:W-:Y:S01]  /*0100*/  IMAD.WIDE.U32 R4, R6, 0x4, R2 ;  /* 0x0000000406047825 */ /* 0x000fe200078e0002 */
[----:B------:R-:W2:Y:S05]  /*0110*/  LDG.E R0, desc[UR4][R2.64] ;  /* 0x0000000402007981 */ /* 0x000eaa000c1e1900 */
[----:B------:R-:W2:Y:S02]  /*0120*/  LDG.E R5, desc[UR4][R4.64] ;  /* 0x0000000404057981 */ /* 0x000ea4000c1e1900 */
[----:B--2---:R-:W-:-:S05]  /*0130*/  IADD3 R7, PT, PT, R0, R5, RZ ;  /* 0x0000000500077210 */ /* 0x004fca0007ffe0ff */
[----:B------:R0:W-:Y:S02]  /*0140*/  STG.E desc[UR4][R2.64], R7 ;  /* 0x0000000702007986 */ /* 0x0001e4000c101904 */
.L_x_2:
[----:B------:R-:W-:Y:S05]  /*0150*/  BSYNC.RECONVERGENT B0 ;  /* 0x0000000000007941 */ /* 0x000fea0003800200 */
.L_x_1:
[----:B------:R-:W-:Y:S01]  /*0160*/  IMAD.MOV.U32 R0, RZ, RZ, R6 ;  /* 0x000000ffff007224 */ /* 0x000fe200078e0006 */
[----:B------:R-:W-:Y:S06]  /*0170*/  @P1 BRA `(.L_x_3) ;  /* 0xfffffffc00c81947 */ /* 0x000fec000383ffff */
.L_x_0:
[----:B0-----:R-:W0:Y:S02]  /*0180*/  LDC.64 R2, c[0x0][0x380] ;  /* 0x0000e000ff027b82 */ /* 0x001e240000000a00 */
[----:B0-----:R-:W2:Y:S06]  /*0190*/  LDG.E R3, desc[UR4][R2.64] ;  /* 0x0000000402037981 */ /* 0x001eac000c1e1900 */
[----:B------:R-:W2:Y:S02]  /*01a0*/  LDC.64 R4, c[0x0][0x390] ;  /* 0x0000e400ff047b82 */ /* 0x000ea40000000a00 */
[----:B--2---:R-:W-:Y:S01]  /*01b0*/  STG.E desc[UR4][R4.64], R3 ;  /* 0x0000000304007986 */ /* 0x004fe2000c101904 */
[----:B------:R-:W-:Y:S05]  /*01c0*/  EXIT ;  /* 0x000000000000794d */ /* 0x000fea0003800000 */
.L_x_4:
[----:B------:R-:W-:-:S00]  /*01d0*/  BRA `(.L_x_4) ;  /* 0xfffffffc00fc7947 */ /* 0x000fc0000383ffff */
[----:B------:R-:W-:-:S00]  /*01e0*/  NOP ;  /* 0x0000000000007918 */ /* 0x000fc00000000000 */
        /* <DEDUP_REMOVED lines=9> */
.L_x_5:


//--------------------- .nv.shared.reserved.0     --------------------------
	.section	.nv.shared.reserved.0,"aw",@nobits
	.weak		__nv_reservedSMEM_offset_0_alias
	.size		__nv_reservedSMEM_offset_0_alias, 0, 64
	.other		__nv_reservedSMEM_offset_0_alias,@"STO_CUDA_RESERVED_SHARED STV_DEFAULT"
__nv_reservedSMEM_offset_0_alias:
	.zero		0
	.zero		64


//--------------------- .nv.constant0._Z3sumPiiS_ --------------------------
	.section	.nv.constant0._Z3sumPiiS_,"a",@progbits
	.sectionflags	@""
	.align	4
.nv.constant0._Z3sumPiiS_:
	.zero		920


//--------------------- SYMBOLS --------------------------

	.type		.nv.reservedSmem.offset0,@object
	.size		.nv.reservedSmem.offset0,0x4
